//
// Generated by NVIDIA NVVM Compiler
//
// Compiler Build ID: CL-36424714
// Cuda compilation tools, release 13.0, V13.0.88
// Based on NVVM 20.0.0
//

.version 9.0
.target sm_100
.address_size 64

	// .globl	_Z6kernelPfS_

.visible .entry _Z6kernelPfS_(
	.param .u64 .ptr .align 1 _Z6kernelPfS__param_0,
	.param .u64 .ptr .align 1 _Z6kernelPfS__param_1
)
{
	.reg .b32 	%r<45>;
	.reg .b32 	%f<14>;
	.reg .b64 	%rd<20>;

	ld.param.u64 	%rd1, [_Z6kernelPfS__param_0];
	ld.param.u64 	%rd2, [_Z6kernelPfS__param_1];
	cvta.to.global.u64 	%rd3, %rd2;
	cvta.to.global.u64 	%rd4, %rd1;
	mov.u32 	%r1, %tid.x;
	mov.u32 	%r2, %ctaid.x;
	mov.u32 	%r3, %ntid.x;
	mad.lo.s32 	%r4, %r2, %r3, %r1;
	mov.u32 	%r5, %tid.y;
	mov.u32 	%r6, %ctaid.y;
	mov.u32 	%r7, %ntid.y;
	mad.lo.s32 	%r8, %r6, %r7, %r5;
	mov.u32 	%r9, %tid.z;
	mov.u32 	%r10, %ctaid.z;
	mov.u32 	%r11, %ntid.z;
	mad.lo.s32 	%r12, %r10, %r11, %r9;
	add.s32 	%r13, %r4, 31;
	shr.s32 	%r14, %r13, 31;
	shr.u32 	%r15, %r14, 27;
	add.s32 	%r16, %r13, %r15;
	and.b32  	%r17, %r16, -32;
	sub.s32 	%r18, %r13, %r17;
	add.s32 	%r19, %r4, 1;
	shr.s32 	%r20, %r19, 31;
	shr.u32 	%r21, %r20, 27;
	add.s32 	%r22, %r19, %r21;
	and.b32  	%r23, %r22, -32;
	sub.s32 	%r24, %r19, %r23;
	shl.b32 	%r25, %r8, 5;
	add.s32 	%r26, %r25, %r4;
	shl.b32 	%r27, %r12, 10;
	add.s32 	%r28, %r26, %r27;
	mul.wide.s32 	%rd5, %r28, 4;
	add.s64 	%rd6, %rd4, %rd5;
	ld.global.f32 	%f1, [%rd6];
	add.s32 	%r29, %r27, %r25;
	add.s32 	%r30, %r29, %r24;
	mul.wide.s32 	%rd7, %r30, 4;
	add.s64 	%rd8, %rd4, %rd7;
	ld.global.f32 	%f2, [%rd8];
	add.f32 	%f3, %f1, %f2;
	add.s32 	%r31, %r29, %r18;
	mul.wide.s32 	%rd9, %r31, 4;
	add.s64 	%rd10, %rd4, %rd9;
	ld.global.f32 	%f4, [%rd10];
	add.f32 	%f5, %f3, %f4;
	add.s32 	%r32, %r25, 32;
	and.b32  	%r33, %r32, 992;
	add.s32 	%r34, %r27, %r4;
	add.s32 	%r35, %r34, %r33;
	mul.wide.s32 	%rd11, %r35, 4;
	add.s64 	%rd12, %rd4, %rd11;
	ld.global.f32 	%f6, [%rd12];
	add.f32 	%f7, %f5, %f6;
	add.s32 	%r36, %r25, -32;
	and.b32  	%r37, %r36, 992;
	add.s32 	%r38, %r34, %r37;
	mul.wide.s32 	%rd13, %r38, 4;
	add.s64 	%rd14, %rd4, %rd13;
	ld.global.f32 	%f8, [%rd14];
	add.f32 	%f9, %f7, %f8;
	add.s32 	%r39, %r27, 1024;
	and.b32  	%r40, %r39, 31744;
	add.s32 	%r41, %r26, %r40;
	mul.wide.s32 	%rd15, %r41, 4;
	add.s64 	%rd16, %rd4, %rd15;
	ld.global.f32 	%f10, [%rd16];
	add.f32 	%f11, %f9, %f10;
	add.s32 	%r42, %r27, 31744;
	and.b32  	%r43, %r42, 31744;
	add.s32 	%r44, %r26, %r43;
	mul.wide.s32 	%rd17, %r44, 4;
	add.s64 	%rd18, %rd4, %rd17;
	ld.global.f32 	%f12, [%rd18];
	add.f32 	%f13, %f11, %f12;
	add.s64 	%rd19, %rd3, %rd5;
	st.global.f32 	[%rd19], %f13;
	ret;

}


// ===== COMPILED SASS (sm_100) =====

	.target	sm_100

	.elftype	@"ET_EXEC"


//--------------------- .note.nv.tkinfo           --------------------------
	.section	.note.nv.tkinfo,"",@"SHT_NOTE"
	.sectionflags	@"SHF_NOTE_NV_TKINFO"
	.tkinfo
        /*0018*/ 	.word	0x00000002
        /*0030*/ 	.string	""
        /*0030*/ 	.string	"ptxas"
        /*0030*/ 	.string	"Cuda compilation tools, release 13.0, V13.0.88"
        /*0030*/ 	.string	"Build cuda_13.0.r13.0/compiler.36424714_0"
        /*0030*/ 	.string	"-arch sm_100 -m 64 "



//--------------------- .note.nv.cuinfo           --------------------------
	.section	.note.nv.cuinfo,"",@"SHT_NOTE"
	.sectionflags	@"SHF_NOTE_NV_CUINFO"
        /*0018*/ 	.short	0x0002
        /*001a*/ 	.short	0x0064
        /*001c*/ 	.short	0x0082
	.zero		2


//--------------------- .nv.info                  --------------------------
	.section	.nv.info,"",@"SHT_CUDA_INFO"
	.align	4


	//----- nvinfo : EIATTR_REGCOUNT
	.align		4
        /*0000*/ 	.byte	0x04, 0x2f
        /*0002*/ 	.short	(.L_1 - .L_0)
	.align		4
.L_0:
        /*0004*/ 	.word	index@(_Z6kernelPfS_)
        /*0008*/ 	.word	0x0000001a


	//----- nvinfo : EIATTR_FRAME_SIZE
	.align		4
.L_1:
        /*000c*/ 	.byte	0x04, 0x11
        /*000e*/ 	.short	(.L_3 - .L_2)
	.align		4
.L_2:
        /*0010*/ 	.word	index@(_Z6kernelPfS_)
        /*0014*/ 	.word	0x00000000


	//----- nvinfo : EIATTR_MIN_STACK_SIZE
	.align		4
.L_3:
        /*0018*/ 	.byte	0x04, 0x12
        /*001a*/ 	.short	(.L_5 - .L_4)
	.align		4
.L_4:
        /*001c*/ 	.word	index@(_Z6kernelPfS_)
        /*0020*/ 	.word	0x00000000
.L_5:


//--------------------- .nv.compat                --------------------------
	.section	.nv.compat,"",@"SHT_CUDA_COMPAT_INFO"
	.align	4
        /*0000*/ 	.byte	0x02, 0x09, 0x00, 0x00, 0x02, 0x02, 0x01, 0x00, 0x02, 0x05, 0x05, 0x00, 0x03, 0x07, 0x01, 0x01
        /*0010*/ 	.byte	0x02, 0x03, 0x00, 0x00, 0x02, 0x06, 0x01, 0x00, 0x04, 0x0b, 0x08, 0x00, 0x09, 0x00, 0x00, 0x00
        /*0020*/ 	.byte	0x00, 0x00, 0x00, 0x00


//--------------------- .nv.info._Z6kernelPfS_    --------------------------
	.section	.nv.info._Z6kernelPfS_,"",@"SHT_CUDA_INFO"
	.sectionflags	@""
	.align	4


	//----- nvinfo : EIATTR_CUDA_API_VERSION
	.align		4
        /*0000*/ 	.byte	0x04, 0x37
        /*0002*/ 	.short	(.L_7 - .L_6)
.L_6:
        /*0004*/ 	.word	0x00000082


	//----- nvinfo : EIATTR_KPARAM_INFO
	.align		4
.L_7:
        /*0008*/ 	.byte	0x04, 0x17
        /*000a*/ 	.short	(.L_9 - .L_8)
.L_8:
        /*000c*/ 	.word	0x00000000
        /*0010*/ 	.short	0x0001
        /*0012*/ 	.short	0x0008
        /*0014*/ 	.byte	0x00, 0xf5, 0x21, 0x00


	//----- nvinfo : EIATTR_KPARAM_INFO
	.align		4
.L_9:
        /*0018*/ 	.byte	0x04, 0x17
        /*001a*/ 	.short	(.L_11 - .L_10)
.L_10:
        /*001c*/ 	.word	0x00000000
        /*0020*/ 	.short	0x0000
        /*0022*/ 	.short	0x0000
        /*0024*/ 	.byte	0x00, 0xf5, 0x21, 0x00


	//----- nvinfo : EIATTR_SPARSE_MMA_MASK
	.align		4
.L_11:
        /*0028*/ 	.byte	0x03, 0x50
        /*002a*/ 	.short	0x0000


	//----- nvinfo : EIATTR_MAXREG_COUNT
	.align		4
        /*002c*/ 	.byte	0x03, 0x1b
        /*002e*/ 	.short	0x00ff


	//----- nvinfo : EIATTR_MERCURY_ISA_VERSION
	.align		4
        /*0030*/ 	.byte	0x03, 0x5f
        /*0032*/ 	.short	0x0101


	//----- nvinfo : EIATTR_VRC_CTA_INIT_COUNT
	.align		4
        /*0034*/ 	.byte	0x02, 0x4a
	.zero		1
	.zero		1


	//----- nvinfo : EIATTR_EXIT_INSTR_OFFSETS
	.align		4
        /*0038*/ 	.byte	0x04, 0x1c
        /*003a*/ 	.short	(.L_13 - .L_12)


	//   ....[0]....
.L_12:
        /*003c*/ 	.word	0x00000420


	//----- nvinfo : EIATTR_CBANK_PARAM_SIZE
	.align		4
.L_13:
        /*0040*/ 	.byte	0x03, 0x19
        /*0042*/ 	.short	0x0010


	//----- nvinfo : EIATTR_PARAM_CBANK
	.align		4
        /*0044*/ 	.byte	0x04, 0x0a
        /*0046*/ 	.short	(.L_15 - .L_14)
	.align		4
.L_14:
        /*0048*/ 	.word	index@(.nv.constant0._Z6kernelPfS_)
        /*004c*/ 	.short	0x0380
        /*004e*/ 	.short	0x0010


	//----- nvinfo : EIATTR_SW_WAR
	.align		4
.L_15:
        /*0050*/ 	.byte	0x04, 0x36
        /*0052*/ 	.short	(.L_17 - .L_16)
.L_16:
        /*0054*/ 	.word	0x00000008
.L_17:


//--------------------- .nv.callgraph             --------------------------
	.section	.nv.callgraph,"",@"SHT_CUDA_CALLGRAPH"
	.align	4
	.sectionentsize	8
	.align		4
        /*0000*/ 	.word	0x00000000
	.align		4
        /*0004*/ 	.word	0xffffffff
	.align		4
        /*0008*/ 	.word	0x00000000
	.align		4
        /*000c*/ 	.word	0xfffffffe
	.align		4
        /*0010*/ 	.word	0x00000000
	.align		4
        /*0014*/ 	.word	0xfffffffd
	.align		4
        /*0018*/ 	.word	0x00000000
	.align		4
        /*001c*/ 	.word	0xfffffffc


//--------------------- .text._Z6kernelPfS_       --------------------------
	.section	.text._Z6kernelPfS_,"ax",@progbits
	.align	128
        .global         _Z6kernelPfS_
        .type           _Z6kernelPfS_,@function
        .size           _Z6kernelPfS_,(.L_x_1 - _Z6kernelPfS_)
        .other          _Z6kernelPfS_,@"STO_CUDA_ENTRY STV_DEFAULT"
_Z6kernelPfS_:
.text._Z6kernelPfS_:
[----:B------:R-:W-:Y:S01]  /*0000*/  LDC R1, c[0x0][0x37c] ;  /* 0x0000df00ff017b82 */ /* 0x000fe20000000800 */
[----:B------:R-:W0:Y:S07]  /*0010*/  S2R R7, SR_TID.X ;  /* 0x0000000000077919 */ /* 0x000e2e0000002100 */
[----:B------:R-:W0:Y:S01]  /*0020*/  S2UR UR4, SR_CTAID.X ;  /* 0x00000000000479c3 */ /* 0x000e220000002500 */
[----:B------:R-:W1:Y:S01]  /*0030*/  S2R R9, SR_TID.Z ;  /* 0x0000000000097919 */ /* 0x000e620000002300 */
[----:B------:R-:W2:Y:S06]  /*0040*/  S2R R5, SR_TID.Y ;  /* 0x0000000000057919 */ /* 0x000eac0000002200 */
[----:B------:R-:W0:Y:S08]  /*0050*/  LDC R0, c[0x0][0x360] ;  /* 0x0000d800ff007b82 */ /* 0x000e300000000800 */
[----:B------:R-:W2:Y:S08]  /*0060*/  LDC R4, c[0x0][0x364] ;  /* 0x0000d900ff047b82 */ /* 0x000eb00000000800 */
[----:B------:R-:W1:Y:S08]  /*0070*/  S2UR UR6, SR_CTAID.Z ;  /* 0x00000000000679c3 */ /* 0x000e700000002700 */
[----:B------:R-:W1:Y:S01]  /*0080*/  LDC R8, c[0x0][0x368] ;  /* 0x0000da00ff087b82 */ /* 0x000e620000000800 */
[----:B0-----:R-:W-:-:S05]  /*0090*/  IMAD R7, R0, UR4, R7 ;  /* 0x0000000400077c24 */ /* 0x001fca000f8e0207 */
[----:B------:R-:W-:Y:S02]  /*00a0*/  IADD3 R6, PT, PT, R7, 0x1, RZ ;  /* 0x0000000107067810 */ /* 0x000fe40007ffe0ff */
[----:B------:R-:W2:Y:S02]  /*00b0*/  S2UR UR5, SR_CTAID.Y ;  /* 0x00000000000579c3 */ /* 0x000ea40000002600 */
[----:B------:R-:W-:-:S04]  /*00c0*/  SHF.R.S32.HI R11, RZ, 0x1f, R6 ;  /* 0x0000001fff0b7819 */ /* 0x000fc80000011406 */
[----:B------:R-:W-:Y:S02]  /*00d0*/  LEA.HI R11, R11, R6, RZ, 0x5 ;  /* 0x000000060b0b7211 */ /* 0x000fe400078f28ff */
[----:B------:R-:W0:Y:S02]  /*00e0*/  LDC.64 R2, c[0x0][0x380] ;  /* 0x0000e000ff027b82 */ /* 0x000e240000000a00 */
[----:B------:R-:W-:Y:S01]  /*00f0*/  LOP3.LUT R13, R11, 0xffffffe0, RZ, 0xc0, !PT ;  /* 0xffffffe00b0d7812 */ /* 0x000fe200078ec0ff */
[----:B-1----:R-:W-:Y:S02]  /*0100*/  IMAD R9, R8, UR6, R9 ;  /* 0x0000000608097c24 */ /* 0x002fe4000f8e0209 */
[----:B------:R-:W-:-:S05]  /*0110*/  VIADD R8, R7, 0x1f ;  /* 0x0000001f07087836 */ /* 0x000fca0000000000 */
[----:B------:R-:W-:Y:S01]  /*0120*/  SHF.R.S32.HI R11, RZ, 0x1f, R8 ;  /* 0x0000001fff0b7819 */ /* 0x000fe20000011408 */
[----:B--2---:R-:W-:Y:S01]  /*0130*/  IMAD R5, R4, UR5, R5 ;  /* 0x0000000504057c24 */ /* 0x004fe2000f8e0205 */
[----:B------:R-:W-:Y:S01]  /*0140*/  SHF.L.U32 R4, R9, 0xa, RZ ;  /* 0x0000000a09047819 */ /* 0x000fe200000006ff */
[----:B------:R-:W1:Y:S01]  /*0150*/  LDCU.64 UR4, c[0x0][0x358] ;  /* 0x00006b00ff0477ac */ /* 0x000e620008000a00 */
[----:B------:R-:W-:Y:S01]  /*0160*/  LEA.HI R11, R11, R8, RZ, 0x5 ;  /* 0x000000080b0b7211 */ /* 0x000fe200078f28ff */
[C---:B------:R-:W-:Y:S01]  /*0170*/  IMAD R0, R5.reuse, 0x20, R7 ;  /* 0x0000002005007824 */ /* 0x040fe200078e0207 */
[C---:B------:R-:W-:Y:S02]  /*0180*/  LEA R12, R5.reuse, R4, 0x5 ;  /* 0x00000004050c7211 */ /* 0x040fe400078e28ff */
[----:B------:R-:W-:Y:S02]  /*0190*/  SHF.L.U32 R10, R5, 0x5, RZ ;  /* 0x00000005050a7819 */ /* 0x000fe400000006ff */
[----:B------:R-:W-:-:S02]  /*01a0*/  IADD3 R13, PT, PT, R12, R6, -R13 ;  /* 0x000000060c0d7210 */ /* 0x000fc40007ffe80d */
[----:B------:R-:W-:Y:S01]  /*01b0*/  LEA R5, R9, R0, 0xa ;  /* 0x0000000009057211 */ /* 0x000fe200078e50ff */
[C---:B------:R-:W-:Y:S01]  /*01c0*/  VIADD R6, R10.reuse, 0x20 ;  /* 0x000000200a067836 */ /* 0x040fe20000000000 */
[----:B------:R-:W-:Y:S02]  /*01d0*/  IADD3 R14, PT, PT, R10, -0x20, RZ ;  /* 0xffffffe00a0e7810 */ /* 0x000fe40007ffe0ff */
[----:B------:R-:W-:Y:S02]  /*01e0*/  IADD3 R10, PT, PT, R7, R4, RZ ;  /* 0x00000004070a7210 */ /* 0x000fe40007ffe0ff */
[----:B------:R-:W-:Y:S01]  /*01f0*/  LOP3.LUT R9, R6, 0x3e0, RZ, 0xc0, !PT ;  /* 0x000003e006097812 */ /* 0x000fe200078ec0ff */
[----:B0-----:R-:W-:Y:S01]  /*0200*/  IMAD.WIDE R6, R5, 0x4, R2 ;  /* 0x0000000405067825 */ /* 0x001fe200078e0202 */
[----:B------:R-:W-:Y:S02]  /*0210*/  LOP3.LUT R11, R11, 0xffffffe0, RZ, 0xc0, !PT ;  /* 0xffffffe00b0b7812 */ /* 0x000fe400078ec0ff */
[----:B------:R-:W-:Y:S01]  /*0220*/  LOP3.LUT R17, R14, 0x3e0, RZ, 0xc0, !PT ;  /* 0x000003e00e117812 */ /* 0x000fe200078ec0ff */
[----:B------:R-:W-:Y:S01]  /*0230*/  IMAD.IADD R15, R9, 0x1, R10 ;  /* 0x00000001090f7824 */ /* 0x000fe200078e020a */
[----:B------:R-:W-:Y:S01]  /*0240*/  IADD3 R11, PT, PT, R12, R8, -R11 ;  /* 0x000000080c0b7210 */ /* 0x000fe20007ffe80b */
[--C-:B------:R-:W-:Y:S01]  /*0250*/  IMAD.WIDE R8, R13, 0x4, R2.reuse ;  /* 0x000000040d087825 */ /* 0x100fe200078e0202 */
[----:B------:R-:W-:Y:S01]  /*0260*/  IADD3 R12, PT, PT, R4, 0x400, RZ ;  /* 0x00000400040c7810 */ /* 0x000fe20007ffe0ff */
[----:B-1----:R-:W2:Y:S01]  /*0270*/  LDG.E R6, desc[UR4][R6.64] ;  /* 0x0000000406067981 */ /* 0x002ea2000c1e1900 */
[----:B------:R-:W-:Y:S01]  /*0280*/  IADD3 R17, PT, PT, R10, R17, RZ ;  /* 0x000000110a117210 */ /* 0x000fe20007ffe0ff */
[----:B------:R-:W-:Y:S01]  /*0290*/  IMAD.WIDE R10, R11, 0x4, R2 ;  /* 0x000000040b0a7825 */ /* 0x000fe200078e0202 */
[----:B------:R-:W-:Y:S01]  /*02a0*/  LOP3.LUT R21, R12, 0x7c00, RZ, 0xc0, !PT ;  /* 0x00007c000c157812 */ /* 0x000fe200078ec0ff */
[----:B------:R-:W2:Y:S02]  /*02b0*/  LDG.E R9, desc[UR4][R8.64] ;  /* 0x0000000408097981 */ /* 0x000ea4000c1e1900 */
[----:B------:R-:W-:-:S02]  /*02c0*/  VIADD R4, R4, 0x7c00 ;  /* 0x00007c0004047836 */ /* 0x000fc40000000000 */
[--C-:B------:R-:W-:Y:S01]  /*02d0*/  IMAD.WIDE R12, R15, 0x4, R2.reuse ;  /* 0x000000040f0c7825 */ /* 0x100fe200078e0202 */
[----:B------:R0:W3:Y:S01]  /*02e0*/  LDG.E R19, desc[UR4][R10.64] ;  /* 0x000000040a137981 */ /* 0x0000e2000c1e1900 */
[----:B------:R-:W-:Y:S02]  /*02f0*/  IADD3 R21, PT, PT, R0, R21, RZ ;  /* 0x0000001500157210 */ /* 0x000fe40007ffe0ff */
[----:B------:R-:W-:Y:S01]  /*0300*/  LOP3.LUT R23, R4, 0x7c00, RZ, 0xc0, !PT ;  /* 0x00007c0004177812 */ /* 0x000fe200078ec0ff */
[--C-:B------:R-:W-:Y:S01]  /*0310*/  IMAD.WIDE R14, R17, 0x4, R2.reuse ;  /* 0x00000004110e7825 */ /* 0x100fe200078e0202 */
[----:B------:R-:W4:Y:S02]  /*0320*/  LDG.E R13, desc[UR4][R12.64] ;  /* 0x000000040c0d7981 */ /* 0x000f24000c1e1900 */
[----:B------:R-:W-:Y:S01]  /*0330*/  IADD3 R23, PT, PT, R0, R23, RZ ;  /* 0x0000001700177210 */ /* 0x000fe20007ffe0ff */
[--C-:B------:R-:W-:Y:S02]  /*0340*/  IMAD.WIDE R16, R21, 0x4, R2.reuse ;  /* 0x0000000415107825 */ /* 0x100fe400078e0202 */
[----:B------:R-:W5:Y:S01]  /*0350*/  LDG.E R15, desc[UR4][R14.64] ;  /* 0x000000040e0f7981 */ /* 0x000f62000c1e1900 */
[----:B0-----:R-:W0:Y:S01]  /*0360*/  LDC.64 R10, c[0x0][0x388] ;  /* 0x0000e200ff0a7b82 */ /* 0x001e220000000a00 */
[----:B------:R-:W-:-:S02]  /*0370*/  IMAD.WIDE R2, R23, 0x4, R2 ;  /* 0x0000000417027825 */ /* 0x000fc400078e0202 */
[----:B------:R-:W5:Y:S04]  /*0380*/  LDG.E R17, desc[UR4][R16.64] ;  /* 0x0000000410117981 */ /* 0x000f68000c1e1900 */
[----:B------:R-:W5:Y:S01]  /*0390*/  LDG.E R3, desc[UR4][R2.64] ;  /* 0x0000000402037981 */ /* 0x000f62000c1e1900 */
[----:B0-----:R-:W-:-:S04]  /*03a0*/  IMAD.WIDE R4, R5, 0x4, R10 ;  /* 0x0000000405047825 */ /* 0x001fc800078e020a */
[----:B--2---:R-:W-:-:S04]  /*03b0*/  FADD R6, R6, R9 ;  /* 0x0000000906067221 */ /* 0x004fc80000000000 */
[----:B---3--:R-:W-:-:S04]  /*03c0*/  FADD R6, R6, R19 ;  /* 0x0000001306067221 */ /* 0x008fc80000000000 */
[----:B----4-:R-:W-:-:S04]  /*03d0*/  FADD R6, R6, R13 ;  /* 0x0000000d06067221 */ /* 0x010fc80000000000 */
[----:B-----5:R-:W-:-:S04]  /*03e0*/  FADD R6, R6, R15 ;  /* 0x0000000f06067221 */ /* 0x020fc80000000000 */
[----:B------:R-:W-:-:S04]  /*03f0*/  FADD R6, R6, R17 ;  /* 0x0000001106067221 */ /* 0x000fc80000000000 */
[----:B------:R-:W-:-:S05]  /*0400*/  FADD R7, R6, R3 ;  /* 0x0000000306077221 */ /* 0x000fca0000000000 */
[----:B------:R-:W-:Y:S01]  /*0410*/  STG.E desc[UR4][R4.64], R7 ;  /* 0x0000000704007986 */ /* 0x000fe2000c101904 */
[----:B------:R-:W-:Y:S05]  /*0420*/  EXIT ;  /* 0x000000000000794d */ /* 0x000fea0003800000 */
.L_x_0:
[----:B------:R-:W-:-:S00]  /*0430*/  BRA `(.L_x_0) ;  /* 0xfffffffc00fc7947 */ /* 0x000fc0000383ffff */
[----:B------:R-:W-:-:S00]  /*0440*/  NOP ;  /* 0x0000000000007918 */ /* 0x000fc00000000000 */
        /* <DEDUP_REMOVED lines=11> */
.L_x_1:


//--------------------- .nv.shared.reserved.0     --------------------------
	.section	.nv.shared.reserved.0,"aw",@nobits
	.weak		__nv_reservedSMEM_offset_0_alias
	.size		__nv_reservedSMEM_offset_0_alias, 0, 64
	.other		__nv_reservedSMEM_offset_0_alias,@"STO_CUDA_RESERVED_SHARED STV_DEFAULT"
__nv_reservedSMEM_offset_0_alias:
	.zero		0
	.zero		64


//--------------------- .nv.constant0._Z6kernelPfS_ --------------------------
	.section	.nv.constant0._Z6kernelPfS_,"a",@progbits
	.sectionflags	@""
	.align	4
.nv.constant0._Z6kernelPfS_:
	.zero		912


//--------------------- SYMBOLS --------------------------

	.type		.nv.reservedSmem.offset0,@object
	.size		.nv.reservedSmem.offset0,0x4
